//
// Generated by NVIDIA NVVM Compiler
//
// Compiler Build ID: CL-36424714
// Cuda compilation tools, release 13.0, V13.0.88
// Based on NVVM 20.0.0
//

.version 9.0
.target sm_100
.address_size 64

	// .globl	_Z9MatrixMulPKiS0_Pii

.visible .entry _Z9MatrixMulPKiS0_Pii(
	.param .u64 .ptr .align 1 _Z9MatrixMulPKiS0_Pii_param_0,
	.param .u64 .ptr .align 1 _Z9MatrixMulPKiS0_Pii_param_1,
	.param .u64 .ptr .align 1 _Z9MatrixMulPKiS0_Pii_param_2,
	.param .u32 _Z9MatrixMulPKiS0_Pii_param_3
)
{
	.reg .pred 	%p<10>;
	.reg .b32 	%r<105>;
	.reg .b64 	%rd<67>;

	ld.param.u64 	%rd14, [_Z9MatrixMulPKiS0_Pii_param_0];
	ld.param.u64 	%rd15, [_Z9MatrixMulPKiS0_Pii_param_1];
	ld.param.u32 	%r29, [_Z9MatrixMulPKiS0_Pii_param_3];
	cvta.to.global.u64 	%rd1, %rd15;
	cvta.to.global.u64 	%rd2, %rd14;
	mov.u32 	%r31, %ctaid.y;
	mov.u32 	%r32, %ntid.y;
	mov.u32 	%r33, %tid.y;
	mad.lo.s32 	%r1, %r31, %r32, %r33;
	mov.u32 	%r34, %ctaid.x;
	mov.u32 	%r35, %ntid.x;
	mov.u32 	%r36, %tid.x;
	mad.lo.s32 	%r2, %r34, %r35, %r36;
	setp.lt.s32 	%p1, %r29, 1;
	mov.b32 	%r104, 0;
	@%p1 bra 	$L__BB0_12;
	mul.lo.s32 	%r3, %r29, %r1;
	and.b32  	%r4, %r29, 7;
	setp.lt.u32 	%p2, %r29, 8;
	mov.b32 	%r99, 0;
	mov.u32 	%r104, %r99;
	@%p2 bra 	$L__BB0_4;
	and.b32  	%r99, %r29, 2147483640;
	neg.s32 	%r93, %r99;
	mul.wide.u32 	%rd16, %r29, 4;
	add.s64 	%rd3, %rd1, %rd16;
	mul.wide.u32 	%rd17, %r29, 8;
	add.s64 	%rd4, %rd1, %rd17;
	mul.wide.u32 	%rd18, %r29, 12;
	add.s64 	%rd5, %rd1, %rd18;
	mul.wide.u32 	%rd19, %r29, 16;
	add.s64 	%rd6, %rd1, %rd19;
	mul.wide.u32 	%rd20, %r29, 20;
	add.s64 	%rd7, %rd1, %rd20;
	mul.wide.u32 	%rd21, %r29, 24;
	add.s64 	%rd8, %rd1, %rd21;
	mul.wide.u32 	%rd22, %r29, 28;
	add.s64 	%rd9, %rd1, %rd22;
	mul.wide.u32 	%rd23, %r3, 4;
	add.s64 	%rd24, %rd23, %rd2;
	add.s64 	%rd66, %rd24, 16;
	mov.b32 	%r104, 0;
	mov.u32 	%r92, %r2;
$L__BB0_3:
	.pragma "nounroll";
	mul.wide.s32 	%rd25, %r92, 4;
	add.s64 	%rd26, %rd3, %rd25;
	add.s64 	%rd27, %rd4, %rd25;
	add.s64 	%rd28, %rd5, %rd25;
	add.s64 	%rd29, %rd6, %rd25;
	add.s64 	%rd30, %rd7, %rd25;
	add.s64 	%rd31, %rd8, %rd25;
	add.s64 	%rd32, %rd9, %rd25;
	add.s64 	%rd33, %rd1, %rd25;
	ld.global.u32 	%r40, [%rd66+-16];
	ld.global.u32 	%r41, [%rd33];
	mad.lo.s32 	%r42, %r41, %r40, %r104;
	ld.global.u32 	%r43, [%rd66+-12];
	ld.global.u32 	%r44, [%rd26];
	mad.lo.s32 	%r45, %r44, %r43, %r42;
	ld.global.u32 	%r46, [%rd66+-8];
	ld.global.u32 	%r47, [%rd27];
	mad.lo.s32 	%r48, %r47, %r46, %r45;
	ld.global.u32 	%r49, [%rd66+-4];
	ld.global.u32 	%r50, [%rd28];
	mad.lo.s32 	%r51, %r50, %r49, %r48;
	ld.global.u32 	%r52, [%rd66];
	ld.global.u32 	%r53, [%rd29];
	mad.lo.s32 	%r54, %r53, %r52, %r51;
	ld.global.u32 	%r55, [%rd66+4];
	ld.global.u32 	%r56, [%rd30];
	mad.lo.s32 	%r57, %r56, %r55, %r54;
	ld.global.u32 	%r58, [%rd66+8];
	ld.global.u32 	%r59, [%rd31];
	mad.lo.s32 	%r60, %r59, %r58, %r57;
	ld.global.u32 	%r61, [%rd66+12];
	ld.global.u32 	%r62, [%rd32];
	mad.lo.s32 	%r104, %r62, %r61, %r60;
	add.s32 	%r93, %r93, 8;
	shl.b32 	%r63, %r29, 3;
	add.s32 	%r92, %r92, %r63;
	add.s64 	%rd66, %rd66, 32;
	setp.ne.s32 	%p3, %r93, 0;
	@%p3 bra 	$L__BB0_3;
$L__BB0_4:
	setp.eq.s32 	%p4, %r4, 0;
	@%p4 bra 	$L__BB0_12;
	and.b32  	%r16, %r29, 3;
	setp.lt.u32 	%p5, %r4, 4;
	@%p5 bra 	$L__BB0_7;
	add.s32 	%r65, %r99, %r3;
	mul.wide.u32 	%rd34, %r65, 4;
	add.s64 	%rd35, %rd2, %rd34;
	ld.global.u32 	%r66, [%rd35];
	mad.lo.s32 	%r67, %r99, %r29, %r2;
	mul.wide.s32 	%rd36, %r67, 4;
	add.s64 	%rd37, %rd1, %rd36;
	ld.global.u32 	%r68, [%rd37];
	mad.lo.s32 	%r69, %r68, %r66, %r104;
	cvt.u64.u32 	%rd38, %r3;
	cvt.u64.u32 	%rd39, %r99;
	add.s64 	%rd40, %rd39, %rd38;
	shl.b64 	%rd41, %rd40, 2;
	add.s64 	%rd42, %rd2, %rd41;
	ld.global.u32 	%r70, [%rd42+4];
	mul.wide.u32 	%rd43, %r29, 4;
	add.s64 	%rd44, %rd37, %rd43;
	ld.global.u32 	%r71, [%rd44];
	mad.lo.s32 	%r72, %r71, %r70, %r69;
	ld.global.u32 	%r73, [%rd42+8];
	add.s64 	%rd45, %rd44, %rd43;
	ld.global.u32 	%r74, [%rd45];
	mad.lo.s32 	%r75, %r74, %r73, %r72;
	ld.global.u32 	%r76, [%rd42+12];
	add.s64 	%rd46, %rd45, %rd43;
	ld.global.u32 	%r77, [%rd46];
	mad.lo.s32 	%r104, %r77, %r76, %r75;
	add.s32 	%r99, %r99, 4;
$L__BB0_7:
	setp.eq.s32 	%p6, %r16, 0;
	@%p6 bra 	$L__BB0_12;
	setp.eq.s32 	%p7, %r16, 1;
	@%p7 bra 	$L__BB0_10;
	add.s32 	%r79, %r99, %r3;
	mul.wide.u32 	%rd47, %r79, 4;
	add.s64 	%rd48, %rd2, %rd47;
	ld.global.u32 	%r80, [%rd48];
	mad.lo.s32 	%r81, %r99, %r29, %r2;
	mul.wide.s32 	%rd49, %r81, 4;
	add.s64 	%rd50, %rd1, %rd49;
	ld.global.u32 	%r82, [%rd50];
	mad.lo.s32 	%r83, %r82, %r80, %r104;
	cvt.u64.u32 	%rd51, %r3;
	cvt.u64.u32 	%rd52, %r99;
	add.s64 	%rd53, %rd52, %rd51;
	shl.b64 	%rd54, %rd53, 2;
	add.s64 	%rd55, %rd2, %rd54;
	ld.global.u32 	%r84, [%rd55+4];
	mul.wide.u32 	%rd56, %r29, 4;
	add.s64 	%rd57, %rd50, %rd56;
	ld.global.u32 	%r85, [%rd57];
	mad.lo.s32 	%r104, %r85, %r84, %r83;
	add.s32 	%r99, %r99, 2;
$L__BB0_10:
	and.b32  	%r86, %r29, 1;
	setp.eq.b32 	%p8, %r86, 1;
	not.pred 	%p9, %p8;
	@%p9 bra 	$L__BB0_12;
	add.s32 	%r87, %r99, %r3;
	mul.wide.u32 	%rd58, %r87, 4;
	add.s64 	%rd59, %rd2, %rd58;
	ld.global.u32 	%r88, [%rd59];
	mad.lo.s32 	%r89, %r99, %r29, %r2;
	mul.wide.s32 	%rd60, %r89, 4;
	add.s64 	%rd61, %rd1, %rd60;
	ld.global.u32 	%r90, [%rd61];
	mad.lo.s32 	%r104, %r90, %r88, %r104;
$L__BB0_12:
	ld.param.u64 	%rd65, [_Z9MatrixMulPKiS0_Pii_param_2];
	cvta.to.global.u64 	%rd62, %rd65;
	mad.lo.s32 	%r91, %r29, %r1, %r2;
	mul.wide.s32 	%rd63, %r91, 4;
	add.s64 	%rd64, %rd62, %rd63;
	st.global.u32 	[%rd64], %r104;
	ret;

}


// ===== COMPILED SASS (sm_100) =====

	.target	sm_100

	.elftype	@"ET_EXEC"


//--------------------- .note.nv.tkinfo           --------------------------
	.section	.note.nv.tkinfo,"",@"SHT_NOTE"
	.sectionflags	@"SHF_NOTE_NV_TKINFO"
	.tkinfo
        /*0018*/ 	.word	0x00000002
        /*0030*/ 	.string	""
        /*0030*/ 	.string	"ptxas"
        /*0030*/ 	.string	"Cuda compilation tools, release 13.0, V13.0.88"
        /*0030*/ 	.string	"Build cuda_13.0.r13.0/compiler.36424714_0"
        /*0030*/ 	.string	"-arch sm_100 -m 64 "



//--------------------- .note.nv.cuinfo           --------------------------
	.section	.note.nv.cuinfo,"",@"SHT_NOTE"
	.sectionflags	@"SHF_NOTE_NV_CUINFO"
        /*0018*/ 	.short	0x0002
        /*001a*/ 	.short	0x0064
        /*001c*/ 	.short	0x0082
	.zero		2


//--------------------- .nv.info                  --------------------------
	.section	.nv.info,"",@"SHT_CUDA_INFO"
	.align	4


	//----- nvinfo : EIATTR_REGCOUNT
	.align		4
        /*0000*/ 	.byte	0x04, 0x2f
        /*0002*/ 	.short	(.L_1 - .L_0)
	.align		4
.L_0:
        /*0004*/ 	.word	index@(_Z9MatrixMulPKiS0_Pii)
        /*0008*/ 	.word	0x0000001e


	//----- nvinfo : EIATTR_FRAME_SIZE
	.align		4
.L_1:
        /*000c*/ 	.byte	0x04, 0x11
        /*000e*/ 	.short	(.L_3 - .L_2)
	.align		4
.L_2:
        /*0010*/ 	.word	index@(_Z9MatrixMulPKiS0_Pii)
        /*0014*/ 	.word	0x00000000


	//----- nvinfo : EIATTR_MIN_STACK_SIZE
	.align		4
.L_3:
        /*0018*/ 	.byte	0x04, 0x12
        /*001a*/ 	.short	(.L_5 - .L_4)
	.align		4
.L_4:
        /*001c*/ 	.word	index@(_Z9MatrixMulPKiS0_Pii)
        /*0020*/ 	.word	0x00000000
.L_5:


//--------------------- .nv.compat                --------------------------
	.section	.nv.compat,"",@"SHT_CUDA_COMPAT_INFO"
	.align	4
        /*0000*/ 	.byte	0x02, 0x09, 0x00, 0x00, 0x02, 0x02, 0x01, 0x00, 0x02, 0x05, 0x05, 0x00, 0x03, 0x07, 0x01, 0x01
        /*0010*/ 	.byte	0x02, 0x03, 0x00, 0x00, 0x02, 0x06, 0x01, 0x00, 0x04, 0x0b, 0x08, 0x00, 0x09, 0x00, 0x00, 0x00
        /*0020*/ 	.byte	0x00, 0x00, 0x00, 0x00


//--------------------- .nv.info._Z9MatrixMulPKiS0_Pii --------------------------
	.section	.nv.info._Z9MatrixMulPKiS0_Pii,"",@"SHT_CUDA_INFO"
	.sectionflags	@""
	.align	4


	//----- nvinfo : EIATTR_CUDA_API_VERSION
	.align		4
        /*0000*/ 	.byte	0x04, 0x37
        /*0002*/ 	.short	(.L_7 - .L_6)
.L_6:
        /*0004*/ 	.word	0x00000082


	//----- nvinfo : EIATTR_KPARAM_INFO
	.align		4
.L_7:
        /*0008*/ 	.byte	0x04, 0x17
        /*000a*/ 	.short	(.L_9 - .L_8)
.L_8:
        /*000c*/ 	.word	0x00000000
        /*0010*/ 	.short	0x0003
        /*0012*/ 	.short	0x0018
        /*0014*/ 	.byte	0x00, 0xf0, 0x11, 0x00


	//----- nvinfo : EIATTR_KPARAM_INFO
	.align		4
.L_9:
        /*0018*/ 	.byte	0x04, 0x17
        /*001a*/ 	.short	(.L_11 - .L_10)
.L_10:
        /*001c*/ 	.word	0x00000000
        /*0020*/ 	.short	0x0002
        /*0022*/ 	.short	0x0010
        /*0024*/ 	.byte	0x00, 0xf5, 0x21, 0x00


	//----- nvinfo : EIATTR_KPARAM_INFO
	.align		4
.L_11:
        /*0028*/ 	.byte	0x04, 0x17
        /*002a*/ 	.short	(.L_13 - .L_12)
.L_12:
        /*002c*/ 	.word	0x00000000
        /*0030*/ 	.short	0x0001
        /*0032*/ 	.short	0x0008
        /*0034*/ 	.byte	0x00, 0xf5, 0x21, 0x00


	//----- nvinfo : EIATTR_KPARAM_INFO
	.align		4
.L_13:
        /*0038*/ 	.byte	0x04, 0x17
        /*003a*/ 	.short	(.L_15 - .L_14)
.L_14:
        /*003c*/ 	.word	0x00000000
        /*0040*/ 	.short	0x0000
        /*0042*/ 	.short	0x0000
        /*0044*/ 	.byte	0x00, 0xf5, 0x21, 0x00


	//----- nvinfo : EIATTR_SPARSE_MMA_MASK
	.align		4
.L_15:
        /*0048*/ 	.byte	0x03, 0x50
        /*004a*/ 	.short	0x0000


	//----- nvinfo : EIATTR_MAXREG_COUNT
	.align		4
        /*004c*/ 	.byte	0x03, 0x1b
        /*004e*/ 	.short	0x00ff


	//----- nvinfo : EIATTR_MERCURY_ISA_VERSION
	.align		4
        /*0050*/ 	.byte	0x03, 0x5f
        /*0052*/ 	.short	0x0101


	//----- nvinfo : EIATTR_VRC_CTA_INIT_COUNT
	.align		4
        /*0054*/ 	.byte	0x02, 0x4a
	.zero		1
	.zero		1


	//----- nvinfo : EIATTR_EXIT_INSTR_OFFSETS
	.align		4
        /*0058*/ 	.byte	0x04, 0x1c
        /*005a*/ 	.short	(.L_17 - .L_16)


	//   ....[0]....
.L_16:
        /*005c*/ 	.word	0x00000ab0


	//----- nvinfo : EIATTR_CBANK_PARAM_SIZE
	.align		4
.L_17:
        /*0060*/ 	.byte	0x03, 0x19
        /*0062*/ 	.short	0x001c


	//----- nvinfo : EIATTR_PARAM_CBANK
	.align		4
        /*0064*/ 	.byte	0x04, 0x0a
        /*0066*/ 	.short	(.L_19 - .L_18)
	.align		4
.L_18:
        /*0068*/ 	.word	index@(.nv.constant0._Z9MatrixMulPKiS0_Pii)
        /*006c*/ 	.short	0x0380
        /*006e*/ 	.short	0x001c


	//----- nvinfo : EIATTR_SW_WAR
	.align		4
.L_19:
        /*0070*/ 	.byte	0x04, 0x36
        /*0072*/ 	.short	(.L_21 - .L_20)
.L_20:
        /*0074*/ 	.word	0x00000008
.L_21:


//--------------------- .nv.callgraph             --------------------------
	.section	.nv.callgraph,"",@"SHT_CUDA_CALLGRAPH"
	.align	4
	.sectionentsize	8
	.align		4
        /*0000*/ 	.word	0x00000000
	.align		4
        /*0004*/ 	.word	0xffffffff
	.align		4
        /*0008*/ 	.word	0x00000000
	.align		4
        /*000c*/ 	.word	0xfffffffe
	.align		4
        /*0010*/ 	.word	0x00000000
	.align		4
        /*0014*/ 	.word	0xfffffffd
	.align		4
        /*0018*/ 	.word	0x00000000
	.align		4
        /*001c*/ 	.word	0xfffffffc


//--------------------- .text._Z9MatrixMulPKiS0_Pii --------------------------
	.section	.text._Z9MatrixMulPKiS0_Pii,"ax",@progbits
	.align	128
        .global         _Z9MatrixMulPKiS0_Pii
        .type           _Z9MatrixMulPKiS0_Pii,@function
        .size           _Z9MatrixMulPKiS0_Pii,(.L_x_5 - _Z9MatrixMulPKiS0_Pii)
        .other          _Z9MatrixMulPKiS0_Pii,@"STO_CUDA_ENTRY STV_DEFAULT"
_Z9MatrixMulPKiS0_Pii:
.text._Z9MatrixMulPKiS0_Pii:
[----:B------:R-:W-:Y:S01]  /*0000*/  LDC R1, c[0x0][0x37c] ;  /* 0x0000df00ff017b82 */ /* 0x000fe20000000800 */
[----:B------:R-:W0:Y:S01]  /*0010*/  S2R R3, SR_TID.Y ;  /* 0x0000000000037919 */ /* 0x000e220000002200 */
[----:B------:R-:W1:Y:S06]  /*0020*/  LDCU UR18, c[0x0][0x398] ;  /* 0x00007300ff1277ac */ /* 0x000e6c0008000800 */
[----:B------:R-:W0:Y:S01]  /*0030*/  LDC R0, c[0x0][0x364] ;  /* 0x0000d900ff007b82 */ /* 0x000e220000000800 */
[----:B------:R-:W-:Y:S01]  /*0040*/  HFMA2 R12, -RZ, RZ, 0, 0 ;  /* 0x00000000ff0c7431 */ /* 0x000fe200000001ff */
[----:B------:R-:W2:Y:S01]  /*0050*/  S2R R2, SR_TID.X ;  /* 0x0000000000027919 */ /* 0x000ea20000002100 */
[----:B------:R-:W3:Y:S05]  /*0060*/  LDCU.64 UR16, c[0x0][0x358] ;  /* 0x00006b00ff1077ac */ /* 0x000eea0008000a00 */
[----:B------:R-:W0:Y:S08]  /*0070*/  S2UR UR4, SR_CTAID.Y ;  /* 0x00000000000479c3 */ /* 0x000e300000002600 */
[----:B------:R-:W2:Y:S01]  /*0080*/  S2UR UR5, SR_CTAID.X ;  /* 0x00000000000579c3 */ /* 0x000ea20000002500 */
[----:B-1----:R-:W-:-:S07]  /*0090*/  UISETP.GE.AND UP0, UPT, UR18, 0x1, UPT ;  /* 0x000000011200788c */ /* 0x002fce000bf06270 */
[----:B------:R-:W2:Y:S01]  /*00a0*/  LDC R13, c[0x0][0x360] ;  /* 0x0000d800ff0d7b82 */ /* 0x000ea20000000800 */
[----:B0-----:R-:W-:Y:S02]  /*00b0*/  IMAD R0, R0, UR4, R3 ;  /* 0x0000000400007c24 */ /* 0x001fe4000f8e0203 */
[----:B--2---:R-:W-:Y:S01]  /*00c0*/  IMAD R13, R13, UR5, R2 ;  /* 0x000000050d0d7c24 */ /* 0x004fe2000f8e0202 */
[----:B---3--:R-:W-:Y:S06]  /*00d0*/  BRA.U !UP0, `(.L_x_0) ;  /* 0x0000000908647547 */ /* 0x008fec000b800000 */
[----:B------:R-:W-:Y:S02]  /*00e0*/  UISETP.GE.U32.AND UP1, UPT, UR18, 0x8, UPT ;  /* 0x000000081200788c */ /* 0x000fe4000bf26070 */
[----:B------:R-:W-:Y:S01]  /*00f0*/  IMAD R5, R0, UR18, RZ ;  /* 0x0000001200057c24 */ /* 0x000fe2000f8e02ff */
[----:B------:R-:W-:Y:S01]  /*0100*/  ULOP3.LUT UR19, UR18, 0x7, URZ, 0xc0, !UPT ;  /* 0x0000000712137892 */ /* 0x000fe2000f8ec0ff */
[----:B------:R-:W-:Y:S01]  /*0110*/  MOV R12, RZ ;  /* 0x000000ff000c7202 */ /* 0x000fe20000000f00 */
[----:B------:R-:W-:Y:S02]  /*0120*/  UMOV UR4, URZ ;  /* 0x000000ff00047c82 */ /* 0x000fe40008000000 */
[----:B------:R-:W-:Y:S02]  /*0130*/  UISETP.NE.AND UP0, UPT, UR19, URZ, UPT ;  /* 0x000000ff1300728c */ /* 0x000fe4000bf05270 */
[----:B------:R-:W-:Y:S09]  /*0140*/  BRA.U !UP1, `(.L_x_1) ;  /* 0x0000000509087547 */ /* 0x000ff2000b800000 */
[----:B------:R-:W0:Y:S01]  /*0150*/  LDCU.128 UR20, c[0x0][0x380] ;  /* 0x00007000ff1477ac */ /* 0x000e220008000c00 */
[----:B------:R-:W-:Y:S02]  /*0160*/  MOV R12, RZ ;  /* 0x000000ff000c7202 */ /* 0x000fe40000000f00 */
[----:B------:R-:W-:Y:S01]  /*0170*/  MOV R14, R13 ;  /* 0x0000000d000e7202 */ /* 0x000fe20000000f00 */
[----:B------:R-:W-:-:S04]  /*0180*/  ULOP3.LUT UR4, UR18, 0x7ffffff8, URZ, 0xc0, !UPT ;  /* 0x7ffffff812047892 */ /* 0x000fc8000f8ec0ff */
[----:B------:R-:W-:Y:S01]  /*0190*/  UIADD3 UR5, UPT, UPT, -UR4, URZ, URZ ;  /* 0x000000ff04057290 */ /* 0x000fe2000fffe1ff */
[----:B0-----:R-:W-:Y:S01]  /*01a0*/  MOV R2, UR20 ;  /* 0x0000001400027c02 */ /* 0x001fe20008000f00 */
[----:B------:R-:W-:Y:S01]  /*01b0*/  UIMAD.WIDE.U32 UR6, UR18, 0xc, UR22 ;  /* 0x0000000c120678a5 */ /* 0x000fe2000f8e0016 */
[----:B------:R-:W-:Y:S01]  /*01c0*/  MOV R3, UR21 ;  /* 0x0000001500037c02 */ /* 0x000fe20008000f00 */
[----:B------:R-:W-:Y:S02]  /*01d0*/  UIMAD.WIDE.U32 UR8, UR18, 0x10, UR22 ;  /* 0x00000010120878a5 */ /* 0x000fe4000f8e0016 */
[----:B------:R-:W-:Y:S01]  /*01e0*/  UIMAD.WIDE.U32 UR10, UR18, 0x14, UR22 ;  /* 0x00000014120a78a5 */ /* 0x000fe2000f8e0016 */
[----:B------:R-:W-:Y:S01]  /*01f0*/  IMAD.WIDE.U32 R2, R5, 0x4, R2 ;  /* 0x0000000405027825 */ /* 0x000fe200078e0002 */
[----:B------:R-:W-:Y:S02]  /*0200*/  UIMAD.WIDE.U32 UR12, UR18, 0x18, UR22 ;  /* 0x00000018120c78a5 */ /* 0x000fe4000f8e0016 */
[----:B------:R-:W-:Y:S01]  /*0210*/  UIMAD.WIDE.U32 UR14, UR18, 0x1c, UR22 ;  /* 0x0000001c120e78a5 */ /* 0x000fe2000f8e0016 */
[----:B------:R-:W-:-:S04]  /*0220*/  IADD3 R2, P0, PT, R2, 0x10, RZ ;  /* 0x0000001002027810 */ /* 0x000fc80007f1e0ff */
[----:B------:R-:W-:-:S09]  /*0230*/  IADD3.X R3, PT, PT, RZ, R3, RZ, P0, !PT ;  /* 0x00000003ff037210 */ /* 0x000fd200007fe4ff */
.L_x_2:
[----:B------:R-:W-:Y:S01]  /*0240*/  HFMA2 R23, -RZ, RZ, 0, 2.384185791015625e-07 ;  /* 0x00000004ff177431 */ /* 0x000fe200000001ff */
[----:B------:R-:W-:Y:S01]  /*0250*/  UIMAD.WIDE.U32 UR24, UR18, 0x4, UR22 ;  /* 0x00000004121878a5 */ /* 0x000fe2000f8e0016 */
[----:B------:R-:W2:Y:S01]  /*0260*/  LDG.E R21, desc[UR16][R2.64+-0x10] ;  /* 0xfffff01002157981 */ /* 0x000ea2000c1e1900 */
[----:B------:R-:W-:Y:S01]  /*0270*/  UIMAD.WIDE.U32 UR20, UR18, 0x8, UR22 ;  /* 0x00000008121478a5 */ /* 0x000fe2000f8e0016 */
[----:B------:R-:W-:Y:S02]  /*0280*/  IMAD.MOV.U32 R11, RZ, RZ, 0x4 ;  /* 0x00000004ff0b7424 */ /* 0x000fe400078e00ff */
[----:B------:R-:W-:Y:S01]  /*0290*/  HFMA2 R7, -RZ, RZ, 0, 2.384185791015625e-07 ;  /* 0x00000004ff077431 */ /* 0x000fe200000001ff */
[----:B------:R-:W3:Y:S01]  /*02a0*/  LDG.E R19, desc[UR16][R2.64+-0xc] ;  /* 0xfffff41002137981 */ /* 0x000ee2000c1e1900 */
[----:B------:R-:W-:Y:S02]  /*02b0*/  MOV R8, UR24 ;  /* 0x0000001800087c02 */ /* 0x000fe40008000f00 */
[----:B------:R-:W-:Y:S01]  /*02c0*/  MOV R9, UR25 ;  /* 0x0000001900097c02 */ /* 0x000fe20008000f00 */
[C---:B------:R-:W-:Y:S01]  /*02d0*/  IMAD.WIDE R22, R14.reuse, R23, UR22 ;  /* 0x000000160e167e25 */ /* 0x040fe2000f8e0217 */
[----:B------:R-:W-:Y:S01]  /*02e0*/  MOV R24, UR20 ;  /* 0x0000001400187c02 */ /* 0x000fe20008000f00 */
[----:B------:R-:W4:Y:S01]  /*02f0*/  LDG.E R17, desc[UR16][R2.64+-0x8] ;  /* 0xfffff81002117981 */ /* 0x000f22000c1e1900 */
[----:B------:R-:W-:Y:S01]  /*0300*/  MOV R25, UR21 ;  /* 0x0000001500197c02 */ /* 0x000fe20008000f00 */
[----:B------:R-:W-:-:S02]  /*0310*/  IMAD.WIDE R8, R14, 0x4, R8 ;  /* 0x000000040e087825 */ /* 0x000fc400078e0208 */
[----:B------:R-:W2:Y:S02]  /*0320*/  LDG.E R22, desc[UR16][R22.64] ;  /* 0x0000001016167981 */ /* 0x000ea4000c1e1900 */
[C---:B------:R-:W-:Y:S01]  /*0330*/  IMAD.WIDE R24, R14.reuse, 0x4, R24 ;  /* 0x000000040e187825 */ /* 0x040fe200078e0218 */
[----:B------:R-:W-:Y:S01]  /*0340*/  MOV R5, 0x4 ;  /* 0x0000000400057802 */ /* 0x000fe20000000f00 */
[----:B------:R0:W3:Y:S02]  /*0350*/  LDG.E R20, desc[UR16][R8.64] ;  /* 0x0000001008147981 */ /* 0x0000e4000c1e1900 */
[C---:B------:R-:W-:Y:S02]  /*0360*/  IMAD.WIDE R10, R14.reuse, R11, UR6 ;  /* 0x000000060e0a7e25 */ /* 0x040fe4000f8e020b */
[----:B------:R-:W4:Y:S02]  /*0370*/  LDG.E R18, desc[UR16][R24.64] ;  /* 0x0000001018127981 */ /* 0x000f24000c1e1900 */
[----:B------:R-:W-:-:S04]  /*0380*/  IMAD.WIDE R4, R14, R5, UR8 ;  /* 0x000000080e047e25 */ /* 0x000fc8000f8e0205 */
[----:B------:R-:W-:Y:S01]  /*0390*/  HFMA2 R27, -RZ, RZ, 0, 2.384185791015625e-07 ;  /* 0x00000004ff1b7431 */ /* 0x000fe200000001ff */
[----:B------:R1:W5:Y:S01]  /*03a0*/  LDG.E R16, desc[UR16][R10.64] ;  /* 0x000000100a107981 */ /* 0x000362000c1e1900 */
[----:B0-----:R-:W-:-:S03]  /*03b0*/  MOV R9, 0x4 ;  /* 0x0000000400097802 */ /* 0x001fc60000000f00 */
[----:B------:R-:W5:Y:S01]  /*03c0*/  LDG.E R15, desc[UR16][R2.64+-0x4] ;  /* 0xfffffc10020f7981 */ /* 0x000f62000c1e1900 */
[----:B------:R-:W-:-:S03]  /*03d0*/  IMAD.WIDE R6, R14, R7, UR10 ;  /* 0x0000000a0e067e25 */ /* 0x000fc6000f8e0207 */
[----:B------:R0:W5:Y:S01]  /*03e0*/  LDG.E R4, desc[UR16][R4.64] ;  /* 0x0000001004047981 */ /* 0x000162000c1e1900 */
[----:B------:R-:W-:-:S03]  /*03f0*/  IMAD.WIDE R8, R14, R9, UR12 ;  /* 0x0000000c0e087e25 */ /* 0x000fc6000f8e0209 */
[----:B------:R-:W5:Y:S01]  /*0400*/  LDG.E R23, desc[UR16][R2.64] ;  /* 0x0000001002177981 */ /* 0x000f62000c1e1900 */
[----:B-1----:R-:W-:-:S03]  /*0410*/  IMAD.WIDE R10, R14, R27, UR14 ;  /* 0x0000000e0e0a7e25 */ /* 0x002fc6000f8e021b */
[----:B------:R-:W5:Y:S04]  /*0420*/  LDG.E R7, desc[UR16][R6.64] ;  /* 0x0000001006077981 */ /* 0x000f68000c1e1900 */
[----:B------:R-:W5:Y:S04]  /*0430*/  LDG.E R24, desc[UR16][R2.64+0x4] ;  /* 0x0000041002187981 */ /* 0x000f68000c1e1900 */
[----:B------:R-:W5:Y:S04]  /*0440*/  LDG.E R8, desc[UR16][R8.64] ;  /* 0x0000001008087981 */ /* 0x000f68000c1e1900 */
[----:B------:R-:W5:Y:S04]  /*0450*/  LDG.E R25, desc[UR16][R2.64+0x8] ;  /* 0x0000081002197981 */ /* 0x000f68000c1e1900 */
[----:B------:R-:W5:Y:S04]  /*0460*/  LDG.E R10, desc[UR16][R10.64] ;  /* 0x000000100a0a7981 */ /* 0x000f68000c1e1900 */
[----:B------:R1:W5:Y:S01]  /*0470*/  LDG.E R27, desc[UR16][R2.64+0xc] ;  /* 0x00000c10021b7981 */ /* 0x000362000c1e1900 */
[----:B------:R-:W-:-:S04]  /*0480*/  UIADD3 UR5, UPT, UPT, UR5, 0x8, URZ ;  /* 0x0000000805057890 */ /* 0x000fc8000fffe0ff */
[----:B------:R-:W-:Y:S01]  /*0490*/  UISETP.NE.AND UP1, UPT, UR5, URZ, UPT ;  /* 0x000000ff0500728c */ /* 0x000fe2000bf25270 */
[----:B0-----:R-:W-:Y:S02]  /*04a0*/  MOV R5, UR18 ;  /* 0x0000001200057c02 */ /* 0x001fe40008000f00 */
[----:B-1----:R-:W-:Y:S02]  /*04b0*/  IADD3 R2, P0, PT, R2, 0x20, RZ ;  /* 0x0000002002027810 */ /* 0x002fe40007f1e0ff */
[----:B------:R-:W-:Y:S02]  /*04c0*/  LEA R14, R5, R14, 0x3 ;  /* 0x0000000e050e7211 */ /* 0x000fe400078e18ff */
[----:B------:R-:W-:Y:S01]  /*04d0*/  IADD3.X R3, PT, PT, RZ, R3, RZ, P0, !PT ;  /* 0x00000003ff037210 */ /* 0x000fe200007fe4ff */
[----:B--2---:R-:W-:-:S04]  /*04e0*/  IMAD R21, R21, R22, R12 ;  /* 0x0000001615157224 */ /* 0x004fc800078e020c */
[----:B---3--:R-:W-:-:S04]  /*04f0*/  IMAD R19, R19, R20, R21 ;  /* 0x0000001413137224 */ /* 0x008fc800078e0215 */
[----:B----4-:R-:W-:-:S04]  /*0500*/  IMAD R17, R17, R18, R19 ;  /* 0x0000001211117224 */ /* 0x010fc800078e0213 */
[----:B-----5:R-:W-:-:S04]  /*0510*/  IMAD R15, R15, R16, R17 ;  /* 0x000000100f0f7224 */ /* 0x020fc800078e0211 */
[----:B------:R-:W-:-:S04]  /*0520*/  IMAD R4, R23, R4, R15 ;  /* 0x0000000417047224 */ /* 0x000fc800078e020f */
[----:B------:R-:W-:-:S04]  /*0530*/  IMAD R4, R24, R7, R4 ;  /* 0x0000000718047224 */ /* 0x000fc800078e0204 */
[----:B------:R-:W-:-:S04]  /*0540*/  IMAD R4, R25, R8, R4 ;  /* 0x0000000819047224 */ /* 0x000fc800078e0204 */
[----:B------:R-:W-:Y:S01]  /*0550*/  IMAD R12, R27, R10, R4 ;  /* 0x0000000a1b0c7224 */ /* 0x000fe200078e0204 */
[----:B------:R-:W-:Y:S06]  /*0560*/  BRA.U UP1, `(.L_x_2) ;  /* 0xfffffffd01347547 */ /* 0x000fec000b83ffff */
.L_x_1:
[----:B------:R-:W-:Y:S05]  /*0570*/  BRA.U !UP0, `(.L_x_0) ;  /* 0x00000005083c7547 */ /* 0x000fea000b800000 */
[----:B------:R-:W-:Y:S01]  /*0580*/  UISETP.GE.U32.AND UP0, UPT, UR19, 0x4, UPT ;  /* 0x000000041300788c */ /* 0x000fe2000bf06070 */
[----:B------:R-:W-:Y:S01]  /*0590*/  IMAD R2, R0, UR18, RZ ;  /* 0x0000001200027c24 */ /* 0x000fe2000f8e02ff */
[----:B------:R-:W-:-:S04]  /*05a0*/  ULOP3.LUT UR5, UR18, 0x3, URZ, 0xc0, !UPT ;  /* 0x0000000312057892 */ /* 0x000fc8000f8ec0ff */
[----:B------:R-:W-:-:S03]  /*05b0*/  UISETP.NE.AND UP1, UPT, UR5, URZ, UPT ;  /* 0x000000ff0500728c */ /* 0x000fc6000bf25270 */
[----:B------:R-:W-:Y:S08]  /*05c0*/  BRA.U !UP0, `(.L_x_3) ;  /* 0x00000001087c7547 */ /* 0x000ff0000b800000 */
[----:B------:R-:W0:Y:S01]  /*05d0*/  LDC.64 R6, c[0x0][0x388] ;  /* 0x0000e200ff067b82 */ /* 0x000e220000000a00 */
[----:B------:R-:W1:Y:S01]  /*05e0*/  LDCU.64 UR6, c[0x0][0x380] ;  /* 0x00007000ff0677ac */ /* 0x000e620008000a00 */
[----:B------:R-:W-:Y:S01]  /*05f0*/  MOV R4, UR4 ;  /* 0x0000000400047c02 */ /* 0x000fe20008000f00 */
[C---:B------:R-:W-:Y:S01]  /*0600*/  VIADD R3, R2.reuse, UR4 ;  /* 0x0000000402037c36 */ /* 0x040fe20008000000 */
[----:B------:R-:W-:Y:S02]  /*0610*/  MOV R11, UR18 ;  /* 0x00000012000b7c02 */ /* 0x000fe40008000f00 */
[----:B------:R-:W-:Y:S01]  /*0620*/  IADD3 R14, P0, PT, R2, UR4, RZ ;  /* 0x00000004020e7c10 */ /* 0x000fe2000ff1e0ff */
[----:B------:R-:W-:Y:S01]  /*0630*/  IMAD R5, R4, UR18, R13 ;  /* 0x0000001204057c24 */ /* 0x000fe2000f8e020d */
[----:B------:R-:W2:Y:S01]  /*0640*/  LDC.64 R8, c[0x0][0x380] ;  /* 0x0000e000ff087b82 */ /* 0x000ea20000000a00 */
[----:B------:R-:W-:Y:S02]  /*0650*/  MOV R15, UR18 ;  /* 0x00000012000f7c02 */ /* 0x000fe40008000f00 */
[----:B------:R-:W-:Y:S01]  /*0660*/  MOV R17, UR18 ;  /* 0x0000001200117c02 */ /* 0x000fe20008000f00 */
[----:B0-----:R-:W-:-:S04]  /*0670*/  IMAD.WIDE R6, R5, 0x4, R6 ;  /* 0x0000000405067825 */ /* 0x001fc800078e0206 */
[----:B------:R-:W-:Y:S02]  /*0680*/  IMAD.WIDE.U32 R10, R11, 0x4, R6 ;  /* 0x000000040b0a7825 */ /* 0x000fe400078e0006 */
[----:B------:R-:W3:Y:S02]  /*0690*/  LDG.E R6, desc[UR16][R6.64] ;  /* 0x0000001006067981 */ /* 0x000ee4000c1e1900 */
[----:B--2---:R-:W-:Y:S01]  /*06a0*/  IMAD.WIDE.U32 R8, R3, 0x4, R8 ;  /* 0x0000000403087825 */ /* 0x004fe200078e0008 */
[----:B------:R-:W-:Y:S02]  /*06b0*/  IADD3.X R3, PT, PT, RZ, RZ, RZ, P0, !PT ;  /* 0x000000ffff037210 */ /* 0x000fe400007fe4ff */
[----:B-1----:R-:W-:-:S03]  /*06c0*/  LEA R4, P0, R14, UR6, 0x2 ;  /* 0x000000060e047c11 */ /* 0x002fc6000f8010ff */
[----:B------:R-:W3:Y:S01]  /*06d0*/  LDG.E R9, desc[UR16][R8.64] ;  /* 0x0000001008097981 */ /* 0x000ee2000c1e1900 */
[----:B------:R-:W-:Y:S01]  /*06e0*/  LEA.HI.X R5, R14, UR7, R3, 0x2, P0 ;  /* 0x000000070e057c11 */ /* 0x000fe200080f1403 */
[----:B------:R-:W-:Y:S02]  /*06f0*/  IMAD.WIDE.U32 R14, R15, 0x4, R10 ;  /* 0x000000040f0e7825 */ /* 0x000fe400078e000a */
[----:B------:R-:W2:Y:S04]  /*0700*/  LDG.E R3, desc[UR16][R10.64] ;  /* 0x000000100a037981 */ /* 0x000ea8000c1e1900 */
[----:B------:R-:W2:Y:S01]  /*0710*/  LDG.E R18, desc[UR16][R4.64+0x4] ;  /* 0x0000041004127981 */ /* 0x000ea2000c1e1900 */
[----:B------:R-:W-:-:S03]  /*0720*/  IMAD.WIDE.U32 R16, R17, 0x4, R14 ;  /* 0x0000000411107825 */ /* 0x000fc600078e000e */
[----:B------:R-:W4:Y:S04]  /*0730*/  LDG.E R19, desc[UR16][R14.64] ;  /* 0x000000100e137981 */ /* 0x000f28000c1e1900 */
[----:B------:R-:W4:Y:S04]  /*0740*/  LDG.E R20, desc[UR16][R4.64+0x8] ;  /* 0x0000081004147981 */ /* 0x000f28000c1e1900 */
[----:B------:R-:W5:Y:S04]  /*0750*/  LDG.E R22, desc[UR16][R4.64+0xc] ;  /* 0x00000c1004167981 */ /* 0x000f68000c1e1900 */
[----:B------:R-:W5:Y:S01]  /*0760*/  LDG.E R16, desc[UR16][R16.64] ;  /* 0x0000001010107981 */ /* 0x000f62000c1e1900 */
[----:B------:R-:W-:Y:S01]  /*0770*/  UIADD3 UR4, UPT, UPT, UR4, 0x4, URZ ;  /* 0x0000000404047890 */ /* 0x000fe2000fffe0ff */
[----:B---3--:R-:W-:-:S04]  /*0780*/  IMAD R9, R9, R6, R12 ;  /* 0x0000000609097224 */ /* 0x008fc800078e020c */
[----:B--2---:R-:W-:-:S04]  /*0790*/  IMAD R3, R18, R3, R9 ;  /* 0x0000000312037224 */ /* 0x004fc800078e0209 */
[----:B----4-:R-:W-:-:S04]  /*07a0*/  IMAD R3, R20, R19, R3 ;  /* 0x0000001314037224 */ /* 0x010fc800078e0203 */
[----:B-----5:R-:W-:-:S07]  /*07b0*/  IMAD R12, R22, R16, R3 ;  /* 0x00000010160c7224 */ /* 0x020fce00078e0203 */
.L_x_3:
[----:B------:R-:W-:Y:S05]  /*07c0*/  BRA.U !UP1, `(.L_x_0) ;  /* 0x0000000109a87547 */ /* 0x000fea000b800000 */
[----:B------:R-:W-:Y:S01]  /*07d0*/  UISETP.NE.AND UP0, UPT, UR5, 0x1, UPT ;  /* 0x000000010500788c */ /* 0x000fe2000bf05270 */
[----:B------:R-:W-:Y:S01]  /*07e0*/  MOV R4, UR4 ;  /* 0x0000000400047c02 */ /* 0x000fe20008000f00 */
[----:B------:R-:W-:Y:S02]  /*07f0*/  ULOP3.LUT UR5, UR18, 0x1, URZ, 0xc0, !UPT ;  /* 0x0000000112057892 */ /* 0x000fe4000f8ec0ff */
[----:B------:R-:W-:Y:S02]  /*0800*/  MOV R17, UR18 ;  /* 0x0000001200117c02 */ /* 0x000fe40008000f00 */
[----:B------:R-:W-:Y:S01]  /*0810*/  UISETP.NE.U32.AND UP1, UPT, UR5, 0x1, UPT ;  /* 0x000000010500788c */ /* 0x000fe2000bf25070 */
[----:B------:R-:W-:-:S04]  /*0820*/  PLOP3.LUT P1, PT, PT, PT, UP0, 0x80, 0x8 ;  /* 0x000000000008781c */ /* 0x000fc80003f2f008 */
[----:B------:R-:W0:Y:S01]  /*0830*/  @UP0 LDCU.128 UR8, c[0x0][0x380] ;  /* 0x00007000ff0807ac */ /* 0x000e220008000c00 */
[----:B------:R-:W-:Y:S01]  /*0840*/  PLOP3.LUT P0, PT, PT, PT, UP1, 0x80, 0x8 ;  /* 0x000000000008781c */ /* 0x000fe20003f0f018 */
[----:B------:R-:W1:Y:S04]  /*0850*/  @UP0 LDCU.64 UR6, c[0x0][0x380] ;  /* 0x00007000ff0607ac */ /* 0x000e680008000a00 */
[----:B------:R-:W2:Y:S03]  /*0860*/  @!UP1 LDCU.128 UR12, c[0x0][0x380] ;  /* 0x00007000ff0c97ac */ /* 0x000ea60008000c00 */
[C---:B------:R-:W-:Y:S02]  /*0870*/  @P1 IADD3 R3, PT, PT, R2.reuse, UR4, RZ ;  /* 0x0000000402031c10 */ /* 0x040fe4000fffe0ff */
[----:B------:R-:W-:Y:S01]  /*0880*/  @P1 IADD3 R5, P2, PT, R2, UR4, RZ ;  /* 0x0000000402051c10 */ /* 0x000fe2000ff5e0ff */
[----:B------:R-:W-:-:S03]  /*0890*/  @UP0 UIADD3 UR4, UPT, UPT, UR4, 0x2, URZ ;  /* 0x0000000204040890 */ /* 0x000fc6000fffe0ff */
[----:B------:R-:W-:Y:S02]  /*08a0*/  @P1 IADD3.X R8, PT, PT, RZ, RZ, RZ, P2, !PT ;  /* 0x000000ffff081210 */ /* 0x000fe400017fe4ff */
[----:B0-----:R-:W-:Y:S01]  /*08b0*/  MOV R14, UR8 ;  /* 0x00000008000e7c02 */ /* 0x001fe20008000f00 */
[----:B------:R-:W-:Y:S01]  /*08c0*/  IMAD.U32 R6, RZ, RZ, UR10 ;  /* 0x0000000aff067e24 */ /* 0x000fe2000f8e00ff */
[----:B------:R-:W-:Y:S02]  /*08d0*/  MOV R15, UR9 ;  /* 0x00000009000f7c02 */ /* 0x000fe40008000f00 */
[----:B------:R-:W-:Y:S01]  /*08e0*/  MOV R7, UR11 ;  /* 0x0000000b00077c02 */ /* 0x000fe20008000f00 */
[----:B------:R-:W-:-:S04]  /*08f0*/  @P1 IMAD.WIDE.U32 R14, R3, 0x4, R14 ;  /* 0x00000004030e1825 */ /* 0x000fc800078e000e */
[----:B------:R-:W-:Y:S01]  /*0900*/  @P1 IMAD R3, R4, UR18, R13 ;  /* 0x0000001204031c24 */ /* 0x000fe2000f8e020d */
[----:B-1----:R-:W-:Y:S02]  /*0910*/  @P1 LEA R4, P2, R5, UR6, 0x2 ;  /* 0x0000000605041c11 */ /* 0x002fe4000f8410ff */
[----:B------:R-:W-:Y:S01]  /*0920*/  MOV R18, UR4 ;  /* 0x0000000400127c02 */ /* 0x000fe20008000f00 */
[----:B------:R-:W-:Y:S01]  /*0930*/  @P1 IMAD.WIDE R6, R3, 0x4, R6 ;  /* 0x0000000403061825 */ /* 0x000fe200078e0206 */
[----:B------:R-:W-:Y:S01]  /*0940*/  @P1 LEA.HI.X R5, R5, UR7, R8, 0x2, P2 ;  /* 0x0000000705051c11 */ /* 0x000fe200090f1408 */
[----:B------:R-:W3:Y:S01]  /*0950*/  @P1 LDG.E R3, desc[UR16][R14.64] ;  /* 0x000000100e031981 */ /* 0x000ee2000c1e1900 */
[----:B--2---:R-:W-:Y:S01]  /*0960*/  MOV R8, UR12 ;  /* 0x0000000c00087c02 */ /* 0x004fe20008000f00 */
[----:B------:R-:W-:Y:S01]  /*0970*/  @!P0 IMAD R21, R18, UR18, R13 ;  /* 0x0000001212158c24 */ /* 0x000fe2000f8e020d */
[----:B------:R-:W-:Y:S01]  /*0980*/  MOV R9, UR13 ;  /* 0x0000000d00097c02 */ /* 0x000fe20008000f00 */
[----:B------:R-:W-:Y:S01]  /*0990*/  @P1 IMAD.WIDE.U32 R16, R17, 0x4, R6 ;  /* 0x0000000411101825 */ /* 0x000fe200078e0006 */
[----:B------:R-:W-:Y:S01]  /*09a0*/  @!P0 IADD3 R19, PT, PT, R2, UR4, RZ ;  /* 0x0000000402138c10 */ /* 0x000fe2000fffe0ff */
[----:B------:R-:W3:Y:S01]  /*09b0*/  @P1 LDG.E R6, desc[UR16][R6.64] ;  /* 0x0000001006061981 */ /* 0x000ee2000c1e1900 */
[----:B------:R-:W-:-:S02]  /*09c0*/  MOV R10, UR14 ;  /* 0x0000000e000a7c02 */ /* 0x000fc40008000f00 */
[----:B------:R-:W-:Y:S01]  /*09d0*/  MOV R11, UR15 ;  /* 0x0000000f000b7c02 */ /* 0x000fe20008000f00 */
[----:B------:R-:W-:Y:S01]  /*09e0*/  @!P0 IMAD.WIDE.U32 R8, R19, 0x4, R8 ;  /* 0x0000000413088825 */ /* 0x000fe200078e0008 */
[----:B------:R-:W2:Y:S03]  /*09f0*/  @P1 LDG.E R16, desc[UR16][R16.64] ;  /* 0x0000001010101981 */ /* 0x000ea6000c1e1900 */
[----:B------:R-:W-:Y:S01]  /*0a00*/  @!P0 IMAD.WIDE R10, R21, 0x4, R10 ;  /* 0x00000004150a8825 */ /* 0x000fe200078e020a */
[----:B------:R-:W2:Y:S04]  /*0a10*/  @P1 LDG.E R4, desc[UR16][R4.64+0x4] ;  /* 0x0000041004041981 */ /* 0x000ea8000c1e1900 */
[----:B------:R-:W4:Y:S04]  /*0a20*/  @!P0 LDG.E R9, desc[UR16][R8.64] ;  /* 0x0000001008098981 */ /* 0x000f28000c1e1900 */
[----:B------:R-:W4:Y:S01]  /*0a30*/  @!P0 LDG.E R10, desc[UR16][R10.64] ;  /* 0x000000100a0a8981 */ /* 0x000f22000c1e1900 */
[----:B---3--:R-:W-:-:S04]  /*0a40*/  @P1 IMAD R3, R3, R6, R12 ;  /* 0x0000000603031224 */ /* 0x008fc800078e020c */
[----:B--2---:R-:W-:-:S04]  /*0a50*/  @P1 IMAD R12, R4, R16, R3 ;  /* 0x00000010040c1224 */ /* 0x004fc800078e0203 */
[----:B----4-:R-:W-:-:S07]  /*0a60*/  @!P0 IMAD R12, R9, R10, R12 ;  /* 0x0000000a090c8224 */ /* 0x010fce00078e020c */
.L_x_0:
[----:B------:R-:W0:Y:S01]  /*0a70*/  LDC.64 R2, c[0x0][0x390] ;  /* 0x0000e400ff027b82 */ /* 0x000e220000000a00 */
[----:B------:R-:W-:-:S04]  /*0a80*/  IMAD R13, R0, UR18, R13 ;  /* 0x00000012000d7c24 */ /* 0x000fc8000f8e020d */
[----:B0-----:R-:W-:-:S05]  /*0a90*/  IMAD.WIDE R2, R13, 0x4, R2 ;  /* 0x000000040d027825 */ /* 0x001fca00078e0202 */
[----:B------:R-:W-:Y:S01]  /*0aa0*/  STG.E desc[UR16][R2.64], R12 ;  /* 0x0000000c02007986 */ /* 0x000fe2000c101910 */
[----:B------:R-:W-:Y:S05]  /*0ab0*/  EXIT ;  /* 0x000000000000794d */ /* 0x000fea0003800000 */
.L_x_4:
[----:B------:R-:W-:-:S00]  /*0ac0*/  BRA `(.L_x_4) ;  /* 0xfffffffc00fc7947 */ /* 0x000fc0000383ffff */
[----:B------:R-:W-:-:S00]  /*0ad0*/  NOP ;  /* 0x0000000000007918 */ /* 0x000fc00000000000 */
        /* <DEDUP_REMOVED lines=10> */
.L_x_5:


//--------------------- .nv.shared.reserved.0     --------------------------
	.section	.nv.shared.reserved.0,"aw",@nobits
	.weak		__nv_reservedSMEM_offset_0_alias
	.size		__nv_reservedSMEM_offset_0_alias, 0, 64
	.other		__nv_reservedSMEM_offset_0_alias,@"STO_CUDA_RESERVED_SHARED STV_DEFAULT"
__nv_reservedSMEM_offset_0_alias:
	.zero		0
	.zero		64


//--------------------- .nv.constant0._Z9MatrixMulPKiS0_Pii --------------------------
	.section	.nv.constant0._Z9MatrixMulPKiS0_Pii,"a",@progbits
	.sectionflags	@""
	.align	4
.nv.constant0._Z9MatrixMulPKiS0_Pii:
	.zero		924


//--------------------- SYMBOLS --------------------------

	.type		.nv.reservedSmem.offset0,@object
	.size		.nv.reservedSmem.offset0,0x4
